//
// Generated by NVIDIA NVVM Compiler
//
// Compiler Build ID: CL-36424714
// Cuda compilation tools, release 13.0, V13.0.88
// Based on NVVM 20.0.0
//

.version 9.0
.target sm_100
.address_size 64

	// .globl	_Z9addKerneliPfS_S_

.visible .entry _Z9addKerneliPfS_S_(
	.param .u32 _Z9addKerneliPfS_S__param_0,
	.param .u64 .ptr .align 1 _Z9addKerneliPfS_S__param_1,
	.param .u64 .ptr .align 1 _Z9addKerneliPfS_S__param_2,
	.param .u64 .ptr .align 1 _Z9addKerneliPfS_S__param_3
)
{
	.reg .pred 	%p<2>;
	.reg .b32 	%r<6>;
	.reg .b32 	%f<4>;
	.reg .b64 	%rd<11>;

	ld.param.u32 	%r2, [_Z9addKerneliPfS_S__param_0];
	ld.param.u64 	%rd1, [_Z9addKerneliPfS_S__param_1];
	ld.param.u64 	%rd2, [_Z9addKerneliPfS_S__param_2];
	ld.param.u64 	%rd3, [_Z9addKerneliPfS_S__param_3];
	mov.u32 	%r3, %ctaid.x;
	mov.u32 	%r4, %ntid.x;
	mov.u32 	%r5, %tid.x;
	mad.lo.s32 	%r1, %r3, %r4, %r5;
	setp.ge.s32 	%p1, %r1, %r2;
	@%p1 bra 	$L__BB0_2;
	cvta.to.global.u64 	%rd4, %rd1;
	cvta.to.global.u64 	%rd5, %rd2;
	cvta.to.global.u64 	%rd6, %rd3;
	mul.wide.s32 	%rd7, %r1, 4;
	add.s64 	%rd8, %rd4, %rd7;
	ld.global.f32 	%f1, [%rd8];
	add.s64 	%rd9, %rd5, %rd7;
	ld.global.f32 	%f2, [%rd9];
	add.f32 	%f3, %f1, %f2;
	add.s64 	%rd10, %rd6, %rd7;
	st.global.f32 	[%rd10], %f3;
$L__BB0_2:
	ret;

}


// ===== COMPILED SASS (sm_100) =====

	.target	sm_100

	.elftype	@"ET_EXEC"


//--------------------- .note.nv.tkinfo           --------------------------
	.section	.note.nv.tkinfo,"",@"SHT_NOTE"
	.sectionflags	@"SHF_NOTE_NV_TKINFO"
	.tkinfo
        /*0018*/ 	.word	0x00000002
        /*0030*/ 	.string	""
        /*0030*/ 	.string	"ptxas"
        /*0030*/ 	.string	"Cuda compilation tools, release 13.0, V13.0.88"
        /*0030*/ 	.string	"Build cuda_13.0.r13.0/compiler.36424714_0"
        /*0030*/ 	.string	"-arch sm_100 -m 64 "



//--------------------- .note.nv.cuinfo           --------------------------
	.section	.note.nv.cuinfo,"",@"SHT_NOTE"
	.sectionflags	@"SHF_NOTE_NV_CUINFO"
        /*0018*/ 	.short	0x0002
        /*001a*/ 	.short	0x0064
        /*001c*/ 	.short	0x0082
	.zero		2


//--------------------- .nv.info                  --------------------------
	.section	.nv.info,"",@"SHT_CUDA_INFO"
	.align	4


	//----- nvinfo : EIATTR_REGCOUNT
	.align		4
        /*0000*/ 	.byte	0x04, 0x2f
        /*0002*/ 	.short	(.L_1 - .L_0)
	.align		4
.L_0:
        /*0004*/ 	.word	index@(_Z9addKerneliPfS_S_)
        /*0008*/ 	.word	0x0000000c


	//----- nvinfo : EIATTR_FRAME_SIZE
	.align		4
.L_1:
        /*000c*/ 	.byte	0x04, 0x11
        /*000e*/ 	.short	(.L_3 - .L_2)
	.align		4
.L_2:
        /*0010*/ 	.word	index@(_Z9addKerneliPfS_S_)
        /*0014*/ 	.word	0x00000000


	//----- nvinfo : EIATTR_MIN_STACK_SIZE
	.align		4
.L_3:
        /*0018*/ 	.byte	0x04, 0x12
        /*001a*/ 	.short	(.L_5 - .L_4)
	.align		4
.L_4:
        /*001c*/ 	.word	index@(_Z9addKerneliPfS_S_)
        /*0020*/ 	.word	0x00000000
.L_5:


//--------------------- .nv.compat                --------------------------
	.section	.nv.compat,"",@"SHT_CUDA_COMPAT_INFO"
	.align	4
        /*0000*/ 	.byte	0x02, 0x09, 0x00, 0x00, 0x02, 0x02, 0x01, 0x00, 0x02, 0x05, 0x05, 0x00, 0x03, 0x07, 0x01, 0x01
        /*0010*/ 	.byte	0x02, 0x03, 0x00, 0x00, 0x02, 0x06, 0x01, 0x00, 0x04, 0x0b, 0x08, 0x00, 0x09, 0x00, 0x00, 0x00
        /*0020*/ 	.byte	0x00, 0x00, 0x00, 0x00


//--------------------- .nv.info._Z9addKerneliPfS_S_ --------------------------
	.section	.nv.info._Z9addKerneliPfS_S_,"",@"SHT_CUDA_INFO"
	.sectionflags	@""
	.align	4


	//----- nvinfo : EIATTR_CUDA_API_VERSION
	.align		4
        /*0000*/ 	.byte	0x04, 0x37
        /*0002*/ 	.short	(.L_7 - .L_6)
.L_6:
        /*0004*/ 	.word	0x00000082


	//----- nvinfo : EIATTR_KPARAM_INFO
	.align		4
.L_7:
        /*0008*/ 	.byte	0x04, 0x17
        /*000a*/ 	.short	(.L_9 - .L_8)
.L_8:
        /*000c*/ 	.word	0x00000000
        /*0010*/ 	.short	0x0003
        /*0012*/ 	.short	0x0018
        /*0014*/ 	.byte	0x00, 0xf5, 0x21, 0x00


	//----- nvinfo : EIATTR_KPARAM_INFO
	.align		4
.L_9:
        /*0018*/ 	.byte	0x04, 0x17
        /*001a*/ 	.short	(.L_11 - .L_10)
.L_10:
        /*001c*/ 	.word	0x00000000
        /*0020*/ 	.short	0x0002
        /*0022*/ 	.short	0x0010
        /*0024*/ 	.byte	0x00, 0xf5, 0x21, 0x00


	//----- nvinfo : EIATTR_KPARAM_INFO
	.align		4
.L_11:
        /*0028*/ 	.byte	0x04, 0x17
        /*002a*/ 	.short	(.L_13 - .L_12)
.L_12:
        /*002c*/ 	.word	0x00000000
        /*0030*/ 	.short	0x0001
        /*0032*/ 	.short	0x0008
        /*0034*/ 	.byte	0x00, 0xf5, 0x21, 0x00


	//----- nvinfo : EIATTR_KPARAM_INFO
	.align		4
.L_13:
        /*0038*/ 	.byte	0x04, 0x17
        /*003a*/ 	.short	(.L_15 - .L_14)
.L_14:
        /*003c*/ 	.word	0x00000000
        /*0040*/ 	.short	0x0000
        /*0042*/ 	.short	0x0000
        /*0044*/ 	.byte	0x00, 0xf0, 0x11, 0x00


	//----- nvinfo : EIATTR_SPARSE_MMA_MASK
	.align		4
.L_15:
        /*0048*/ 	.byte	0x03, 0x50
        /*004a*/ 	.short	0x0000


	//----- nvinfo : EIATTR_MAXREG_COUNT
	.align		4
        /*004c*/ 	.byte	0x03, 0x1b
        /*004e*/ 	.short	0x00ff


	//----- nvinfo : EIATTR_MERCURY_ISA_VERSION
	.align		4
        /*0050*/ 	.byte	0x03, 0x5f
        /*0052*/ 	.short	0x0101


	//----- nvinfo : EIATTR_VRC_CTA_INIT_COUNT
	.align		4
        /*0054*/ 	.byte	0x02, 0x4a
	.zero		1
	.zero		1


	//----- nvinfo : EIATTR_EXIT_INSTR_OFFSETS
	.align		4
        /*0058*/ 	.byte	0x04, 0x1c
        /*005a*/ 	.short	(.L_17 - .L_16)


	//   ....[0]....
.L_16:
        /*005c*/ 	.word	0x00000070


	//   ....[1]....
        /*0060*/ 	.word	0x00000130


	//----- nvinfo : EIATTR_CBANK_PARAM_SIZE
	.align		4
.L_17:
        /*0064*/ 	.byte	0x03, 0x19
        /*0066*/ 	.short	0x0020


	//----- nvinfo : EIATTR_PARAM_CBANK
	.align		4
        /*0068*/ 	.byte	0x04, 0x0a
        /*006a*/ 	.short	(.L_19 - .L_18)
	.align		4
.L_18:
        /*006c*/ 	.word	index@(.nv.constant0._Z9addKerneliPfS_S_)
        /*0070*/ 	.short	0x0380
        /*0072*/ 	.short	0x0020


	//----- nvinfo : EIATTR_SW_WAR
	.align		4
.L_19:
        /*0074*/ 	.byte	0x04, 0x36
        /*0076*/ 	.short	(.L_21 - .L_20)
.L_20:
        /*0078*/ 	.word	0x00000008
.L_21:


//--------------------- .nv.callgraph             --------------------------
	.section	.nv.callgraph,"",@"SHT_CUDA_CALLGRAPH"
	.align	4
	.sectionentsize	8
	.align		4
        /*0000*/ 	.word	0x00000000
	.align		4
        /*0004*/ 	.word	0xffffffff
	.align		4
        /*0008*/ 	.word	0x00000000
	.align		4
        /*000c*/ 	.word	0xfffffffe
	.align		4
        /*0010*/ 	.word	0x00000000
	.align		4
        /*0014*/ 	.word	0xfffffffd
	.align		4
        /*0018*/ 	.word	0x00000000
	.align		4
        /*001c*/ 	.word	0xfffffffc


//--------------------- .text._Z9addKerneliPfS_S_ --------------------------
	.section	.text._Z9addKerneliPfS_S_,"ax",@progbits
	.align	128
        .global         _Z9addKerneliPfS_S_
        .type           _Z9addKerneliPfS_S_,@function
        .size           _Z9addKerneliPfS_S_,(.L_x_1 - _Z9addKerneliPfS_S_)
        .other          _Z9addKerneliPfS_S_,@"STO_CUDA_ENTRY STV_DEFAULT"
_Z9addKerneliPfS_S_:
.text._Z9addKerneliPfS_S_:
[----:B------:R-:W-:Y:S01]  /*0000*/  LDC R1, c[0x0][0x37c] ;  /* 0x0000df00ff017b82 */ /* 0x000fe20000000800 */
[----:B------:R-:W0:Y:S07]  /*0010*/  S2R R0, SR_TID.X ;  /* 0x0000000000007919 */ /* 0x000e2e0000002100 */
[----:B------:R-:W0:Y:S01]  /*0020*/  S2UR UR4, SR_CTAID.X ;  /* 0x00000000000479c3 */ /* 0x000e220000002500 */
[----:B------:R-:W1:Y:S07]  /*0030*/  LDCU UR5, c[0x0][0x380] ;  /* 0x00007000ff0577ac */ /* 0x000e6e0008000800 */
[----:B------:R-:W0:Y:S02]  /*0040*/  LDC R9, c[0x0][0x360] ;  /* 0x0000d800ff097b82 */ /* 0x000e240000000800 */
[----:B0-----:R-:W-:-:S05]  /*0050*/  IMAD R9, R9, UR4, R0 ;  /* 0x0000000409097c24 */ /* 0x001fca000f8e0200 */
[----:B-1----:R-:W-:-:S13]  /*0060*/  ISETP.GE.AND P0, PT, R9, UR5, PT ;  /* 0x0000000509007c0c */ /* 0x002fda000bf06270 */
[----:B------:R-:W-:Y:S05]  /*0070*/  @P0 EXIT ;  /* 0x000000000000094d */ /* 0x000fea0003800000 */
[----:B------:R-:W0:Y:S01]  /*0080*/  LDC.64 R2, c[0x0][0x388] ;  /* 0x0000e200ff027b82 */ /* 0x000e220000000a00 */
[----:B------:R-:W1:Y:S07]  /*0090*/  LDCU.64 UR4, c[0x0][0x358] ;  /* 0x00006b00ff0477ac */ /* 0x000e6e0008000a00 */
[----:B------:R-:W2:Y:S08]  /*00a0*/  LDC.64 R4, c[0x0][0x390] ;  /* 0x0000e400ff047b82 */ /* 0x000eb00000000a00 */
[----:B------:R-:W3:Y:S01]  /*00b0*/  LDC.64 R6, c[0x0][0x398] ;  /* 0x0000e600ff067b82 */ /* 0x000ee20000000a00 */
[----:B0-----:R-:W-:-:S06]  /*00c0*/  IMAD.WIDE R2, R9, 0x4, R2 ;  /* 0x0000000409027825 */ /* 0x001fcc00078e0202 */
[----:B-1----:R-:W4:Y:S01]  /*00d0*/  LDG.E R2, desc[UR4][R2.64] ;  /* 0x0000000402027981 */ /* 0x002f22000c1e1900 */
[----:B--2---:R-:W-:-:S06]  /*00e0*/  IMAD.WIDE R4, R9, 0x4, R4 ;  /* 0x0000000409047825 */ /* 0x004fcc00078e0204 */
[----:B------:R-:W4:Y:S01]  /*00f0*/  LDG.E R5, desc[UR4][R4.64] ;  /* 0x0000000404057981 */ /* 0x000f22000c1e1900 */
[----:B---3--:R-:W-:-:S04]  /*0100*/  IMAD.WIDE R6, R9, 0x4, R6 ;  /* 0x0000000409067825 */ /* 0x008fc800078e0206 */
[----:B----4-:R-:W-:-:S05]  /*0110*/  FADD R9, R2, R5 ;  /* 0x0000000502097221 */ /* 0x010fca0000000000 */
[----:B------:R-:W-:Y:S01]  /*0120*/  STG.E desc[UR4][R6.64], R9 ;  /* 0x0000000906007986 */ /* 0x000fe2000c101904 */
[----:B------:R-:W-:Y:S05]  /*0130*/  EXIT ;  /* 0x000000000000794d */ /* 0x000fea0003800000 */
.L_x_0:
[----:B------:R-:W-:-:S00]  /*0140*/  BRA `(.L_x_0) ;  /* 0xfffffffc00fc7947 */ /* 0x000fc0000383ffff */
[----:B------:R-:W-:-:S00]  /*0150*/  NOP ;  /* 0x0000000000007918 */ /* 0x000fc00000000000 */
        /* <DEDUP_REMOVED lines=10> */
.L_x_1:


//--------------------- .nv.shared.reserved.0     --------------------------
	.section	.nv.shared.reserved.0,"aw",@nobits
	.weak		__nv_reservedSMEM_offset_0_alias
	.size		__nv_reservedSMEM_offset_0_alias, 0, 64
	.other		__nv_reservedSMEM_offset_0_alias,@"STO_CUDA_RESERVED_SHARED STV_DEFAULT"
__nv_reservedSMEM_offset_0_alias:
	.zero		0
	.zero		64


//--------------------- .nv.constant0._Z9addKerneliPfS_S_ --------------------------
	.section	.nv.constant0._Z9addKerneliPfS_S_,"a",@progbits
	.sectionflags	@""
	.align	4
.nv.constant0._Z9addKerneliPfS_S_:
	.zero		928


//--------------------- SYMBOLS --------------------------

	.type		.nv.reservedSmem.offset0,@object
	.size		.nv.reservedSmem.offset0,0x4
